//
// Generated by NVIDIA NVVM Compiler
//
// Compiler Build ID: CL-27506705
// Cuda compilation tools, release 10.2, V10.2.89
// Based on LLVM 3.4svn
//

.version 6.5
.target sm_30
.address_size 64

	// .globl	matrixMultiplicationKernel

.visible .entry matrixMultiplicationKernel(
	.param .u64 matrixMultiplicationKernel_param_0,
	.param .u64 matrixMultiplicationKernel_param_1,
	.param .u64 matrixMultiplicationKernel_param_2,
	.param .u64 matrixMultiplicationKernel_param_3
)
{
	.reg .pred 	%p<11>;
	.reg .b32 	%r<24>;
	.reg .f64 	%fd<36>;
	.reg .b64 	%rd<68>;


	ld.param.u64 	%rd15, [matrixMultiplicationKernel_param_0];
	ld.param.u64 	%rd16, [matrixMultiplicationKernel_param_1];
	ld.param.u64 	%rd13, [matrixMultiplicationKernel_param_2];
	ld.param.u64 	%rd14, [matrixMultiplicationKernel_param_3];
	cvta.to.global.u64 	%rd1, %rd16;
	cvta.to.global.u64 	%rd2, %rd15;
	mov.u32 	%r7, %ntid.y;
	mov.u32 	%r8, %ctaid.y;
	mov.u32 	%r9, %tid.y;
	mad.lo.s32 	%r10, %r7, %r8, %r9;
	mov.u32 	%r11, %ntid.x;
	mov.u32 	%r12, %ctaid.x;
	mov.u32 	%r13, %tid.x;
	mad.lo.s32 	%r14, %r11, %r12, %r13;
	cvt.s64.s32	%rd3, %r10;
	setp.ge.s64	%p1, %rd3, %rd14;
	cvt.s64.s32	%rd4, %r14;
	setp.ge.s64	%p2, %rd4, %rd14;
	or.pred  	%p3, %p1, %p2;
	setp.lt.s64	%p4, %rd14, 1;
	mul.lo.s64 	%rd5, %rd3, %rd14;
	mov.f64 	%fd35, 0d0000000000000000;
	or.pred  	%p5, %p3, %p4;
	@%p5 bra 	BB0_10;

	and.b64  	%rd20, %rd14, 3;
	mov.f64 	%fd35, 0d0000000000000000;
	mov.u32 	%r20, 1;
	mov.u64 	%rd66, 0;
	mov.u32 	%r22, 0;
	setp.eq.s64	%p6, %rd20, 0;
	@%p6 bra 	BB0_8;

	setp.eq.s64	%p7, %rd20, 1;
	@%p7 bra 	BB0_3;
	bra.uni 	BB0_4;

BB0_3:
	mov.u32 	%r20, %r22;
	bra.uni 	BB0_7;

BB0_4:
	setp.eq.s64	%p8, %rd20, 2;
	@%p8 bra 	BB0_6;

	shl.b64 	%rd22, %rd5, 3;
	add.s64 	%rd23, %rd2, %rd22;
	shl.b64 	%rd24, %rd4, 3;
	add.s64 	%rd25, %rd1, %rd24;
	ld.global.f64 	%fd14, [%rd25];
	ld.global.f64 	%fd15, [%rd23];
	fma.rn.f64 	%fd35, %fd15, %fd14, 0d0000000000000000;
	mov.u32 	%r20, 2;
	mov.u64 	%rd66, 1;

BB0_6:
	add.s64 	%rd26, %rd66, %rd5;
	shl.b64 	%rd27, %rd26, 3;
	add.s64 	%rd28, %rd2, %rd27;
	neg.s64 	%rd29, %rd66;
	and.b64  	%rd30, %rd29, %rd14;
	add.s64 	%rd31, %rd30, %rd4;
	shl.b64 	%rd32, %rd31, 3;
	add.s64 	%rd33, %rd1, %rd32;
	ld.global.f64 	%fd16, [%rd33];
	ld.global.f64 	%fd17, [%rd28];
	fma.rn.f64 	%fd35, %fd17, %fd16, %fd35;
	cvt.u64.u32	%rd66, %r20;

BB0_7:
	add.s64 	%rd34, %rd66, %rd5;
	shl.b64 	%rd35, %rd34, 3;
	add.s64 	%rd36, %rd2, %rd35;
	mul.lo.s64 	%rd37, %rd66, %rd14;
	add.s64 	%rd38, %rd37, %rd4;
	shl.b64 	%rd39, %rd38, 3;
	add.s64 	%rd40, %rd1, %rd39;
	ld.global.f64 	%fd18, [%rd40];
	ld.global.f64 	%fd19, [%rd36];
	fma.rn.f64 	%fd35, %fd19, %fd18, %fd35;
	add.s32 	%r22, %r20, 1;
	cvt.s64.s32	%rd66, %r22;

BB0_8:
	setp.lt.u64	%p9, %rd14, 4;
	@%p9 bra 	BB0_10;

BB0_9:
	add.s64 	%rd41, %rd66, %rd5;
	shl.b64 	%rd42, %rd41, 3;
	add.s64 	%rd43, %rd2, %rd42;
	mul.lo.s64 	%rd44, %rd66, %rd14;
	add.s64 	%rd45, %rd44, %rd4;
	shl.b64 	%rd46, %rd45, 3;
	add.s64 	%rd47, %rd1, %rd46;
	ld.global.f64 	%fd20, [%rd47];
	ld.global.f64 	%fd21, [%rd43];
	fma.rn.f64 	%fd22, %fd21, %fd20, %fd35;
	add.s32 	%r19, %r22, 1;
	cvt.s64.s32	%rd48, %r19;
	add.s64 	%rd49, %rd48, %rd5;
	shl.b64 	%rd50, %rd49, 3;
	add.s64 	%rd51, %rd2, %rd50;
	mul.lo.s64 	%rd52, %rd48, %rd14;
	add.s64 	%rd53, %rd52, %rd4;
	shl.b64 	%rd54, %rd53, 3;
	add.s64 	%rd55, %rd1, %rd54;
	ld.global.f64 	%fd23, [%rd55];
	ld.global.f64 	%fd24, [%rd51];
	fma.rn.f64 	%fd25, %fd24, %fd23, %fd22;
	shl.b64 	%rd56, %rd14, 3;
	add.s64 	%rd57, %rd55, %rd56;
	ld.global.f64 	%fd26, [%rd57];
	ld.global.f64 	%fd27, [%rd51+8];
	fma.rn.f64 	%fd28, %fd27, %fd26, %fd25;
	add.s64 	%rd58, %rd57, %rd56;
	ld.global.f64 	%fd29, [%rd58];
	ld.global.f64 	%fd30, [%rd51+16];
	fma.rn.f64 	%fd35, %fd30, %fd29, %fd28;
	add.s32 	%r22, %r22, 4;
	cvt.s64.s32	%rd66, %r22;
	setp.lt.s64	%p10, %rd66, %rd14;
	@%p10 bra 	BB0_9;

BB0_10:
	add.s64 	%rd60, %rd4, %rd5;
	cvta.to.global.u64 	%rd61, %rd13;
	shl.b64 	%rd62, %rd60, 3;
	add.s64 	%rd63, %rd61, %rd62;
	st.global.f64 	[%rd63], %fd35;
	ret;
}




// ===== COMPILED SASS (sm_100) =====

	.target	sm_100

	.elftype	@"ET_EXEC"


//--------------------- .note.nv.tkinfo           --------------------------
	.section	.note.nv.tkinfo,"",@"SHT_NOTE"
	.sectionflags	@"SHF_NOTE_NV_TKINFO"
	.tkinfo
        /*0018*/ 	.word	0x00000002
        /*0030*/ 	.string	""
        /*0030*/ 	.string	"ptxas"
        /*0030*/ 	.string	"Cuda compilation tools, release 13.0, V13.0.88"
        /*0030*/ 	.string	"Build cuda_13.0.r13.0/compiler.36424714_0"
        /*0030*/ 	.string	"-arch sm_100 "



//--------------------- .note.nv.cuinfo           --------------------------
	.section	.note.nv.cuinfo,"",@"SHT_NOTE"
	.sectionflags	@"SHF_NOTE_NV_CUINFO"
        /*0018*/ 	.short	0x0002
        /*001a*/ 	.short	0x001e
        /*001c*/ 	.short	0x0082
	.zero		2


//--------------------- .nv.info                  --------------------------
	.section	.nv.info,"",@"SHT_CUDA_INFO"
	.align	4


	//----- nvinfo : EIATTR_REGCOUNT
	.align		4
        /*0000*/ 	.byte	0x04, 0x2f
        /*0002*/ 	.short	(.L_1 - .L_0)
	.align		4
.L_0:
        /*0004*/ 	.word	index@(matrixMultiplicationKernel)
        /*0008*/ 	.word	0x00000020


	//----- nvinfo : EIATTR_FRAME_SIZE
	.align		4
.L_1:
        /*000c*/ 	.byte	0x04, 0x11
        /*000e*/ 	.short	(.L_3 - .L_2)
	.align		4
.L_2:
        /*0010*/ 	.word	index@(matrixMultiplicationKernel)
        /*0014*/ 	.word	0x00000000


	//----- nvinfo : EIATTR_MIN_STACK_SIZE
	.align		4
.L_3:
        /*0018*/ 	.byte	0x04, 0x12
        /*001a*/ 	.short	(.L_5 - .L_4)
	.align		4
.L_4:
        /*001c*/ 	.word	index@(matrixMultiplicationKernel)
        /*0020*/ 	.word	0x00000000
.L_5:


//--------------------- .nv.compat                --------------------------
	.section	.nv.compat,"",@"SHT_CUDA_COMPAT_INFO"
	.align	4
        /*0000*/ 	.byte	0x02, 0x09, 0x00, 0x00, 0x02, 0x02, 0x01, 0x00, 0x02, 0x05, 0x05, 0x00, 0x03, 0x07, 0x01, 0x01
        /*0010*/ 	.byte	0x02, 0x03, 0x00, 0x00, 0x02, 0x06, 0x01, 0x00, 0x04, 0x0b, 0x08, 0x00, 0x01, 0x00, 0x00, 0x00
        /*0020*/ 	.byte	0x00, 0x00, 0x00, 0x00


//--------------------- .nv.info.matrixMultiplicationKernel --------------------------
	.section	.nv.info.matrixMultiplicationKernel,"",@"SHT_CUDA_INFO"
	.sectionflags	@""
	.align	4


	//----- nvinfo : EIATTR_CUDA_API_VERSION
	.align		4
        /*0000*/ 	.byte	0x04, 0x37
        /*0002*/ 	.short	(.L_7 - .L_6)
.L_6:
        /*0004*/ 	.word	0x00000082


	//----- nvinfo : EIATTR_KPARAM_INFO
	.align		4
.L_7:
        /*0008*/ 	.byte	0x04, 0x17
        /*000a*/ 	.short	(.L_9 - .L_8)
.L_8:
        /*000c*/ 	.word	0x00000000
        /*0010*/ 	.short	0x0003
        /*0012*/ 	.short	0x0018
        /*0014*/ 	.byte	0x00, 0xf0, 0x21, 0x00


	//----- nvinfo : EIATTR_KPARAM_INFO
	.align		4
.L_9:
        /*0018*/ 	.byte	0x04, 0x17
        /*001a*/ 	.short	(.L_11 - .L_10)
.L_10:
        /*001c*/ 	.word	0x00000000
        /*0020*/ 	.short	0x0002
        /*0022*/ 	.short	0x0010
        /*0024*/ 	.byte	0x00, 0xf0, 0x21, 0x00


	//----- nvinfo : EIATTR_KPARAM_INFO
	.align		4
.L_11:
        /*0028*/ 	.byte	0x04, 0x17
        /*002a*/ 	.short	(.L_13 - .L_12)
.L_12:
        /*002c*/ 	.word	0x00000000
        /*0030*/ 	.short	0x0001
        /*0032*/ 	.short	0x0008
        /*0034*/ 	.byte	0x00, 0xf0, 0x21, 0x00


	//----- nvinfo : EIATTR_KPARAM_INFO
	.align		4
.L_13:
        /*0038*/ 	.byte	0x04, 0x17
        /*003a*/ 	.short	(.L_15 - .L_14)
.L_14:
        /*003c*/ 	.word	0x00000000
        /*0040*/ 	.short	0x0000
        /*0042*/ 	.short	0x0000
        /*0044*/ 	.byte	0x00, 0xf0, 0x21, 0x00


	//----- nvinfo : EIATTR_SPARSE_MMA_MASK
	.align		4
.L_15:
        /*0048*/ 	.byte	0x03, 0x50
        /*004a*/ 	.short	0x0000


	//----- nvinfo : EIATTR_MAXREG_COUNT
	.align		4
        /*004c*/ 	.byte	0x03, 0x1b
        /*004e*/ 	.short	0x00ff


	//----- nvinfo : EIATTR_MERCURY_ISA_VERSION
	.align		4
        /*0050*/ 	.byte	0x03, 0x5f
        /*0052*/ 	.short	0x0101


	//----- nvinfo : EIATTR_VRC_CTA_INIT_COUNT
	.align		4
        /*0054*/ 	.byte	0x02, 0x4a
	.zero		1
	.zero		1


	//----- nvinfo : EIATTR_EXIT_INSTR_OFFSETS
	.align		4
        /*0058*/ 	.byte	0x04, 0x1c
        /*005a*/ 	.short	(.L_17 - .L_16)


	//   ....[0]....
.L_16:
        /*005c*/ 	.word	0x00000900


	//----- nvinfo : EIATTR_CRS_STACK_SIZE
	.align		4
.L_17:
        /*0060*/ 	.byte	0x04, 0x1e
        /*0062*/ 	.short	(.L_19 - .L_18)
.L_18:
        /*0064*/ 	.word	0x00000000


	//----- nvinfo : EIATTR_CBANK_PARAM_SIZE
	.align		4
.L_19:
        /*0068*/ 	.byte	0x03, 0x19
        /*006a*/ 	.short	0x0020


	//----- nvinfo : EIATTR_PARAM_CBANK
	.align		4
        /*006c*/ 	.byte	0x04, 0x0a
        /*006e*/ 	.short	(.L_21 - .L_20)
	.align		4
.L_20:
        /*0070*/ 	.word	index@(.nv.constant0.matrixMultiplicationKernel)
        /*0074*/ 	.short	0x0380
        /*0076*/ 	.short	0x0020


	//----- nvinfo : EIATTR_SW_WAR
	.align		4
.L_21:
        /*0078*/ 	.byte	0x04, 0x36
        /*007a*/ 	.short	(.L_23 - .L_22)
.L_22:
        /*007c*/ 	.word	0x00000008
.L_23:


//--------------------- .nv.callgraph             --------------------------
	.section	.nv.callgraph,"",@"SHT_CUDA_CALLGRAPH"
	.align	4
	.sectionentsize	8
	.align		4
        /*0000*/ 	.word	0x00000000
	.align		4
        /*0004*/ 	.word	0xffffffff
	.align		4
        /*0008*/ 	.word	0x00000000
	.align		4
        /*000c*/ 	.word	0xfffffffe
	.align		4
        /*0010*/ 	.word	0x00000000
	.align		4
        /*0014*/ 	.word	0xfffffffd
	.align		4
        /*0018*/ 	.word	0x00000000
	.align		4
        /*001c*/ 	.word	0xfffffffc


//--------------------- .text.matrixMultiplicationKernel --------------------------
	.section	.text.matrixMultiplicationKernel,"ax",@progbits
	.align	128
        .global         matrixMultiplicationKernel
        .type           matrixMultiplicationKernel,@function
        .size           matrixMultiplicationKernel,(.L_x_7 - matrixMultiplicationKernel)
        .other          matrixMultiplicationKernel,@"STO_CUDA_ENTRY STV_DEFAULT"
matrixMultiplicationKernel:
.text.matrixMultiplicationKernel:
[----:B------:R-:W-:Y:S01]  /*0000*/  LDC R1, c[0x0][0x37c] ;  /* 0x0000df00ff017b82 */ /* 0x000fe20000000800 */
[----:B------:R-:W0:Y:S01]  /*0010*/  S2R R6, SR_CTAID.X ;  /* 0x0000000000067919 */ /* 0x000e220000002500 */
[----:B------:R-:W1:Y:S06]  /*0020*/  LDCU UR4, c[0x0][0x364] ;  /* 0x00006c80ff0477ac */ /* 0x000e6c0008000800 */
[----:B------:R-:W2:Y:S01]  /*0030*/  LDC.64 R8, c[0x0][0x398] ;  /* 0x0000e600ff087b82 */ /* 0x000ea20000000a00 */
[----:B------:R-:W-:Y:S01]  /*0040*/  BSSY.RECONVERGENT B0, `(.L_x_0) ;  /* 0x0000085000007945 */ /* 0x000fe20003800200 */
[----:B------:R-:W0:Y:S01]  /*0050*/  S2R R7, SR_TID.X ;  /* 0x0000000000077919 */ /* 0x000e220000002100 */
[----:B------:R-:W0:Y:S01]  /*0060*/  LDCU UR5, c[0x0][0x360] ;  /* 0x00006c00ff0577ac */ /* 0x000e220008000800 */
[----:B------:R-:W-:Y:S01]  /*0070*/  CS2R R22, SRZ ;  /* 0x0000000000167805 */ /* 0x000fe2000001ff00 */
[----:B------:R-:W1:Y:S01]  /*0080*/  S2R R5, SR_CTAID.Y ;  /* 0x0000000000057919 */ /* 0x000e620000002600 */
[----:B------:R-:W1:Y:S01]  /*0090*/  S2R R0, SR_TID.Y ;  /* 0x0000000000007919 */ /* 0x000e620000002200 */
[----:B0-----:R-:W-:-:S05]  /*00a0*/  IMAD R6, R6, UR5, R7 ;  /* 0x0000000506067c24 */ /* 0x001fca000f8e0207 */
[----:B------:R-:W-:Y:S02]  /*00b0*/  SHF.R.S32.HI R7, RZ, 0x1f, R6 ;  /* 0x0000001fff077819 */ /* 0x000fe40000011406 */
[-C--:B--2---:R-:W-:Y:S01]  /*00c0*/  ISETP.GE.U32.AND P0, PT, R6, R8.reuse, PT ;  /* 0x000000080600720c */ /* 0x084fe20003f06070 */
[----:B-1----:R-:W-:Y:S01]  /*00d0*/  IMAD R5, R5, UR4, R0 ;  /* 0x0000000405057c24 */ /* 0x002fe2000f8e0200 */
[----:B------:R-:W0:Y:S02]  /*00e0*/  LDCU.64 UR4, c[0x0][0x358] ;  /* 0x00006b00ff0477ac */ /* 0x000e240008000a00 */
[----:B------:R-:W-:Y:S02]  /*00f0*/  ISETP.GE.AND.EX P0, PT, R7, R9, PT, P0 ;  /* 0x000000090700720c */ /* 0x000fe40003f06300 */
[----:B------:R-:W-:Y:S02]  /*0100*/  SHF.R.S32.HI R0, RZ, 0x1f, R5 ;  /* 0x0000001fff007819 */ /* 0x000fe40000011405 */
[----:B------:R-:W-:-:S03]  /*0110*/  ISETP.GE.U32.AND P1, PT, R5, R8, PT ;  /* 0x000000080500720c */ /* 0x000fc60003f26070 */
[CC--:B------:R-:W-:Y:S01]  /*0120*/  IMAD R2, R0.reuse, R8.reuse, RZ ;  /* 0x0000000800027224 */ /* 0x0c0fe200078e02ff */
[-C--:B------:R-:W-:Y:S02]  /*0130*/  ISETP.GE.OR.EX P0, PT, R0, R9.reuse, P0, P1 ;  /* 0x000000090000720c */ /* 0x080fe40000706710 */
[----:B------:R-:W-:Y:S01]  /*0140*/  ISETP.LT.U32.AND P1, PT, R8, 0x1, PT ;  /* 0x000000010800780c */ /* 0x000fe20003f21070 */
[C---:B------:R-:W-:Y:S02]  /*0150*/  IMAD R25, R5.reuse, R9, R2 ;  /* 0x0000000905197224 */ /* 0x040fe400078e0202 */
[----:B------:R-:W-:Y:S01]  /*0160*/  IMAD.WIDE.U32 R4, R5, R8, RZ ;  /* 0x0000000805047225 */ /* 0x000fe200078e00ff */
[----:B------:R-:W-:-:S03]  /*0170*/  ISETP.LT.OR.EX P0, PT, R9, RZ, P0, P1 ;  /* 0x000000ff0900720c */ /* 0x000fc60000701710 */
[----:B------:R-:W-:-:S10]  /*0180*/  IMAD.IADD R25, R5, 0x1, R25 ;  /* 0x0000000105197824 */ /* 0x000fd400078e0219 */
[----:B0-----:R-:W-:Y:S05]  /*0190*/  @P0 BRA `(.L_x_1) ;  /* 0x0000000400bc0947 */ /* 0x001fea0003800000 */
[----:B------:R-:W-:Y:S01]  /*01a0*/  LOP3.LUT R10, R8, 0x3, RZ, 0xc0, !PT ;  /* 0x00000003080a7812 */ /* 0x000fe200078ec0ff */
[----:B------:R-:W-:Y:S01]  /*01b0*/  IMAD.MOV.U32 R0, RZ, RZ, RZ ;  /* 0x000000ffff007224 */ /* 0x000fe200078e00ff */
[----:B------:R-:W-:Y:S02]  /*01c0*/  CS2R R22, SRZ ;  /* 0x0000000000167805 */ /* 0x000fe4000001ff00 */
[----:B------:R-:W-:Y:S02]  /*01d0*/  CS2R R2, SRZ ;  /* 0x0000000000027805 */ /* 0x000fe4000001ff00 */
[----:B------:R-:W-:-:S04]  /*01e0*/  ISETP.NE.U32.AND P0, PT, R10, RZ, PT ;  /* 0x000000ff0a00720c */ /* 0x000fc80003f05070 */
[----:B------:R-:W-:-:S13]  /*01f0*/  ISETP.NE.AND.EX P0, PT, RZ, RZ, PT, P0 ;  /* 0x000000ffff00720c */ /* 0x000fda0003f05300 */
[----:B------:R-:W-:Y:S05]  /*0200*/  @!P0 BRA `(.L_x_2) ;  /* 0x0000000000d48947 */ /* 0x000fea0003800000 */
[----:B------:R-:W-:-:S04]  /*0210*/  ISETP.NE.U32.AND P0, PT, R10, 0x1, PT ;  /* 0x000000010a00780c */ /* 0x000fc80003f05070 */
[----:B------:R-:W-:-:S13]  /*0220*/  ISETP.NE.AND.EX P0, PT, RZ, RZ, PT, P0 ;  /* 0x000000ffff00720c */ /* 0x000fda0003f05300 */
[----:B------:R-:W-:Y:S05]  /*0230*/  @!P0 BRA `(.L_x_3) ;  /* 0x0000000000808947 */ /* 0x000fea0003800000 */
[----:B------:R-:W-:Y:S01]  /*0240*/  ISETP.NE.U32.AND P0, PT, R10, 0x2, PT ;  /* 0x000000020a00780c */ /* 0x000fe20003f05070 */
[----:B------:R-:W0:Y:S03]  /*0250*/  LDCU.128 UR8, c[0x0][0x380] ;  /* 0x00007000ff0877ac */ /* 0x000e260008000c00 */
[----:B------:R-:W-:-:S13]  /*0260*/  ISETP.NE.AND.EX P0, PT, RZ, RZ, PT, P0 ;  /* 0x000000ffff00720c */ /* 0x000fda0003f05300 */
[----:B------:R-:W-:Y:S02]  /*0270*/  @P0 IMAD.MOV.U32 R2, RZ, RZ, 0x1 ;  /* 0x00000001ff020424 */ /* 0x000fe400078e00ff */
[----:B------:R-:W-:Y:S01]  /*0280*/  @P0 IMAD.MOV.U32 R3, RZ, RZ, 0x0 ;  /* 0x00000000ff030424 */ /* 0x000fe200078e00ff */
[----:B0-----:R-:W-:Y:S02]  /*0290*/  @P0 LEA R14, P1, R4, UR8, 0x3 ;  /* 0x00000008040e0c11 */ /* 0x001fe4000f8218ff */
[----:B------:R-:W-:Y:S02]  /*02a0*/  IADD3 R0, P2, PT, R2, R4, RZ ;  /* 0x0000000402007210 */ /* 0x000fe40007f5e0ff */
[----:B------:R-:W-:Y:S02]  /*02b0*/  IADD3 R11, P3, PT, RZ, -R2, RZ ;  /* 0x80000002ff0b7210 */ /* 0x000fe40007f7e0ff */
[--C-:B------:R-:W-:Y:S01]  /*02c0*/  @P0 LEA.HI.X R15, R4, UR9, R25.reuse, 0x3, P1 ;  /* 0x00000009040f0c11 */ /* 0x100fe200088f1c19 */
[----:B------:R-:W-:Y:S01]  /*02d0*/  IMAD.X R17, R3, 0x1, R25, P2 ;  /* 0x0000000103117824 */ /* 0x000fe200010e0619 */
[----:B------:R-:W-:Y:S01]  /*02e0*/  LOP3.LUT R11, R11, R8, RZ, 0xc0, !PT ;  /* 0x000000080b0b7212 */ /* 0x000fe200078ec0ff */
[----:B------:R-:W-:Y:S01]  /*02f0*/  IMAD.X R10, RZ, RZ, ~R3, P3 ;  /* 0x000000ffff0a7224 */ /* 0x000fe200018e0e03 */
[----:B------:R-:W-:-:S02]  /*0300*/  LEA R2, P3, R0, UR8, 0x3 ;  /* 0x0000000800027c11 */ /* 0x000fc4000f8618ff */
[----:B------:R-:W-:Y:S01]  /*0310*/  @P0 LEA R12, P2, R6, UR10, 0x3 ;  /* 0x0000000a060c0c11 */ /* 0x000fe2000f8418ff */
[----:B------:R-:W2:Y:S01]  /*0320*/  @P0 LDG.E.64 R14, desc[UR4][R14.64] ;  /* 0x000000040e0e0981 */ /* 0x000ea2000c1e1b00 */
[----:B------:R-:W-:Y:S02]  /*0330*/  LEA.HI.X R3, R0, UR9, R17, 0x3, P3 ;  /* 0x0000000900037c11 */ /* 0x000fe400098f1c11 */
[----:B------:R-:W-:Y:S02]  /*0340*/  IADD3 R0, P1, PT, R6, R11, RZ ;  /* 0x0000000b06007210 */ /* 0x000fe40007f3e0ff */
[----:B------:R-:W-:Y:S02]  /*0350*/  LOP3.LUT R11, R10, R9, RZ, 0xc0, !PT ;  /* 0x000000090a0b7212 */ /* 0x000fe400078ec0ff */
[----:B------:R-:W-:Y:S01]  /*0360*/  @P0 LEA.HI.X R13, R6, UR11, R7, 0x3, P2 ;  /* 0x0000000b060d0c11 */ /* 0x000fe200090f1c07 */
[----:B------:R-:W3:Y:S01]  /*0370*/  LDG.E.64 R2, desc[UR4][R2.64] ;  /* 0x0000000402027981 */ /* 0x000ee2000c1e1b00 */
[----:B------:R-:W-:Y:S01]  /*0380*/  LEA R10, P2, R0, UR10, 0x3 ;  /* 0x0000000a000a7c11 */ /* 0x000fe2000f8418ff */
[----:B------:R-:W-:-:S03]  /*0390*/  IMAD.X R11, R7, 0x1, R11, P1 ;  /* 0x00000001070b7824 */ /* 0x000fc600008e060b */
[----:B------:R-:W2:Y:S02]  /*03a0*/  @P0 LDG.E.64 R12, desc[UR4][R12.64] ;  /* 0x000000040c0c0981 */ /* 0x000ea4000c1e1b00 */
[----:B------:R-:W-:-:S06]  /*03b0*/  LEA.HI.X R11, R0, UR11, R11, 0x3, P2 ;  /* 0x0000000b000b7c11 */ /* 0x000fcc00090f1c0b */
[----:B------:R-:W3:Y:S01]  /*03c0*/  LDG.E.64 R10, desc[UR4][R10.64] ;  /* 0x000000040a0a7981 */ /* 0x000ee2000c1e1b00 */
[----:B------:R-:W-:Y:S02]  /*03d0*/  IMAD.MOV.U32 R0, RZ, RZ, 0x1 ;  /* 0x00000001ff007424 */ /* 0x000fe400078e00ff */
[----:B------:R-:W-:Y:S01]  /*03e0*/  @P0 IMAD.MOV.U32 R0, RZ, RZ, 0x2 ;  /* 0x00000002ff000424 */ /* 0x000fe200078e00ff */
[----:B--2---:R-:W-:-:S08]  /*03f0*/  @P0 DFMA R22, R12, R14, RZ ;  /* 0x0000000e0c16022b */ /* 0x004fd000000000ff */
[----:B---3--:R-:W-:Y:S01]  /*0400*/  DFMA R22, R10, R2, R22 ;  /* 0x000000020a16722b */ /* 0x008fe20000000016 */
[----:B------:R-:W-:Y:S02]  /*0410*/  IMAD.MOV.U32 R2, RZ, RZ, R0 ;  /* 0x000000ffff027224 */ /* 0x000fe400078e0000 */
[----:B------:R-:W-:Y:S01]  /*0420*/  IMAD.MOV.U32 R3, RZ, RZ, RZ ;  /* 0x000000ffff037224 */ /* 0x000fe200078e00ff */
[----:B------:R-:W-:Y:S07]  /*0430*/  BRA `(.L_x_4) ;  /* 0x0000000000047947 */ /* 0x000fee0003800000 */
.L_x_3:
[----:B------:R-:W-:-:S07]  /*0440*/  IMAD.MOV.U32 R0, RZ, RZ, RZ ;  /* 0x000000ffff007224 */ /* 0x000fce00078e00ff */
.L_x_4:
[----:B------:R-:W0:Y:S01]  /*0450*/  LDCU.128 UR8, c[0x0][0x380] ;  /* 0x00007000ff0877ac */ /* 0x000e220008000c00 */
[----:B------:R-:W-:Y:S01]  /*0460*/  IMAD R12, R3, R8, RZ ;  /* 0x00000008030c7224 */ /* 0x000fe200078e02ff */
[C---:B------:R-:W-:Y:S01]  /*0470*/  IADD3 R14, P0, PT, R2.reuse, R4, RZ ;  /* 0x00000004020e7210 */ /* 0x040fe20007f1e0ff */
[----:B------:R-:W-:-:S04]  /*0480*/  IMAD.WIDE.U32 R10, R2, R8, R6 ;  /* 0x00000008020a7225 */ /* 0x000fc800078e0006 */
[----:B------:R-:W-:Y:S02]  /*0490*/  IMAD R13, R2, R9, R12 ;  /* 0x00000009020d7224 */ /* 0x000fe400078e020c */
[----:B------:R-:W-:Y:S02]  /*04a0*/  IMAD.X R15, R3, 0x1, R25, P0 ;  /* 0x00000001030f7824 */ /* 0x000fe400000e0619 */
[----:B------:R-:W-:Y:S01]  /*04b0*/  IMAD.IADD R3, R11, 0x1, R13 ;  /* 0x000000010b037824 */ /* 0x000fe200078e020d */
[----:B0-----:R-:W-:Y:S02]  /*04c0*/  LEA R12, P1, R14, UR8, 0x3 ;  /* 0x000000080e0c7c11 */ /* 0x001fe4000f8218ff */
[----:B------:R-:W-:Y:S02]  /*04d0*/  LEA R2, P0, R10, UR10, 0x3 ;  /* 0x0000000a0a027c11 */ /* 0x000fe4000f8018ff */
[----:B------:R-:W-:Y:S02]  /*04e0*/  LEA.HI.X R13, R14, UR9, R15, 0x3, P1 ;  /* 0x000000090e0d7c11 */ /* 0x000fe400088f1c0f */
[----:B------:R-:W-:-:S04]  /*04f0*/  LEA.HI.X R3, R10, UR11, R3, 0x3, P0 ;  /* 0x0000000b0a037c11 */ /* 0x000fc800080f1c03 */
[----:B------:R-:W2:Y:S04]  /*0500*/  LDG.E.64 R12, desc[UR4][R12.64] ;  /* 0x000000040c0c7981 */ /* 0x000ea8000c1e1b00 */
[----:B------:R-:W2:Y:S01]  /*0510*/  LDG.E.64 R2, desc[UR4][R2.64] ;  /* 0x0000000402027981 */ /* 0x000ea2000c1e1b00 */
[----:B------:R-:W-:Y:S01]  /*0520*/  VIADD R0, R0, 0x1 ;  /* 0x0000000100007836 */ /* 0x000fe20000000000 */
[----:B--2---:R-:W-:-:S04]  /*0530*/  DFMA R22, R12, R2, R22 ;  /* 0x000000020c16722b */ /* 0x004fc80000000016 */
[--C-:B------:R-:W-:Y:S01]  /*0540*/  SHF.R.S32.HI R3, RZ, 0x1f, R0.reuse ;  /* 0x0000001fff037819 */ /* 0x100fe20000011400 */
[----:B------:R-:W-:-:S07]  /*0550*/  IMAD.MOV.U32 R2, RZ, RZ, R0 ;  /* 0x000000ffff027224 */ /* 0x000fce00078e0000 */
.L_x_2:
[----:B------:R-:W-:-:S04]  /*0560*/  ISETP.GE.U32.AND P0, PT, R8, 0x4, PT ;  /* 0x000000040800780c */ /* 0x000fc80003f06070 */
[----:B------:R-:W-:-:S13]  /*0570*/  ISETP.GE.U32.AND.EX P0, PT, R9, RZ, PT, P0 ;  /* 0x000000ff0900720c */ /* 0x000fda0003f06100 */
[----:B------:R-:W-:Y:S05]  /*0580*/  @!P0 BRA `(.L_x_1) ;  /* 0x0000000000c08947 */ /* 0x000fea0003800000 */
[C---:B------:R-:W-:Y:S01]  /*0590*/  SHF.L.U64.HI R29, R8.reuse, 0x3, R9 ;  /* 0x00000003081d7819 */ /* 0x040fe20000010209 */
[----:B------:R-:W-:Y:S01]  /*05a0*/  IMAD.SHL.U32 R27, R8, 0x8, RZ ;  /* 0x00000008081b7824 */ /* 0x000fe200078e00ff */
[----:B------:R-:W0:Y:S01]  /*05b0*/  LDCU.128 UR8, c[0x0][0x380] ;  /* 0x00007000ff0877ac */ /* 0x000e220008000c00 */
[----:B------:R-:W-:-:S05]  /*05c0*/  NOP ;  /* 0x0000000000007918 */ /* 0x000fca0000000000 */
.L_x_5:
[----:B------:R-:W-:Y:S01]  /*05d0*/  IMAD R10, R3, R8, RZ ;  /* 0x00000008030a7224 */ /* 0x000fe200078e02ff */
[----:B------:R-:W-:-:S03]  /*05e0*/  IADD3 R12, P0, PT, R2, R4, RZ ;  /* 0x00000004020c7210 */ /* 0x000fc60007f1e0ff */
[C---:B------:R-:W-:Y:S02]  /*05f0*/  IMAD R13, R2.reuse, R9, R10 ;  /* 0x00000009020d7224 */ /* 0x040fe400078e020a */
[----:B------:R-:W-:-:S04]  /*0600*/  IMAD.WIDE.U32 R10, R2, R8, R6 ;  /* 0x00000008020a7225 */ /* 0x000fc800078e0006 */
[----:B------:R-:W-:Y:S01]  /*0610*/  IMAD.X R3, R3, 0x1, R25, P0 ;  /* 0x0000000103037824 */ /* 0x000fe200000e0619 */
[----:B0-----:R-:W-:Y:S01]  /*0620*/  LEA R2, P0, R12, UR8, 0x3 ;  /* 0x000000080c027c11 */ /* 0x001fe2000f8018ff */
[----:B------:R-:W-:Y:S01]  /*0630*/  IMAD.IADD R13, R11, 0x1, R13 ;  /* 0x000000010b0d7824 */ /* 0x000fe200078e020d */
[----:B------:R-:W-:Y:S02]  /*0640*/  LEA R18, P1, R10, UR10, 0x3 ;  /* 0x0000000a0a127c11 */ /* 0x000fe4000f8218ff */
[----:B------:R-:W-:Y:S02]  /*0650*/  LEA.HI.X R3, R12, UR9, R3, 0x3, P0 ;  /* 0x000000090c037c11 */ /* 0x000fe400080f1c03 */
[----:B------:R-:W-:-:S04]  /*0660*/  LEA.HI.X R19, R10, UR11, R13, 0x3, P1 ;  /* 0x0000000b0a137c11 */ /* 0x000fc800088f1c0d */
[----:B------:R-:W2:Y:S04]  /*0670*/  LDG.E.64 R2, desc[UR4][R2.64] ;  /* 0x0000000402027981 */ /* 0x000ea8000c1e1b00 */
[----:B------:R-:W2:Y:S01]  /*0680*/  LDG.E.64 R18, desc[UR4][R18.64] ;  /* 0x0000000412127981 */ /* 0x000ea2000c1e1b00 */
[----:B------:R-:W-:-:S04]  /*0690*/  VIADD R15, R0, 0x1 ;  /* 0x00000001000f7836 */ /* 0x000fc80000000000 */
[C---:B------:R-:W-:Y:S01]  /*06a0*/  IMAD.WIDE.U32 R12, R15.reuse, R8, R6 ;  /* 0x000000080f0c7225 */ /* 0x040fe200078e0006 */
[----:B------:R-:W-:Y:S02]  /*06b0*/  SHF.R.S32.HI R10, RZ, 0x1f, R15 ;  /* 0x0000001fff0a7819 */ /* 0x000fe4000001140f */
[----:B------:R-:W-:Y:S02]  /*06c0*/  IADD3 R11, P0, PT, R15, R4, RZ ;  /* 0x000000040f0b7210 */ /* 0x000fe40007f1e0ff */
[----:B------:R-:W-:Y:S01]  /*06d0*/  LEA R20, P1, R12, UR10, 0x3 ;  /* 0x0000000a0c147c11 */ /* 0x000fe2000f8218ff */
[----:B------:R-:W-:-:S04]  /*06e0*/  IMAD R14, R10, R8, RZ ;  /* 0x000000080a0e7224 */ /* 0x000fc800078e02ff */
[----:B------:R-:W-:Y:S02]  /*06f0*/  IMAD R15, R15, R9, R14 ;  /* 0x000000090f0f7224 */ /* 0x000fe400078e020e */
[----:B------:R-:W-:Y:S01]  /*0700*/  IMAD.X R14, R10, 0x1, R25, P0 ;  /* 0x000000010a0e7824 */ /* 0x000fe200000e0619 */
[----:B------:R-:W-:Y:S01]  /*0710*/  LEA R10, P0, R11, UR8, 0x3 ;  /* 0x000000080b0a7c11 */ /* 0x000fe2000f8018ff */
[----:B------:R-:W-:-:S03]  /*0720*/  IMAD.IADD R13, R13, 0x1, R15 ;  /* 0x000000010d0d7824 */ /* 0x000fc600078e020f */
[----:B------:R-:W-:Y:S02]  /*0730*/  LEA.HI.X R11, R11, UR9, R14, 0x3, P0 ;  /* 0x000000090b0b7c11 */ /* 0x000fe400080f1c0e */
[----:B------:R-:W-:Y:S02]  /*0740*/  LEA.HI.X R21, R12, UR11, R13, 0x3, P1 ;  /* 0x0000000b0c157c11 */ /* 0x000fe400088f1c0d */
[----:B------:R-:W-:Y:S01]  /*0750*/  IADD3 R12, P0, PT, R27, R20, RZ ;  /* 0x000000141b0c7210 */ /* 0x000fe20007f1e0ff */
[----:B------:R-:W3:Y:S04]  /*0760*/  LDG.E.64 R14, desc[UR4][R10.64] ;  /* 0x000000040a0e7981 */ /* 0x000ee8000c1e1b00 */
[----:B------:R-:W3:Y:S01]  /*0770*/  LDG.E.64 R16, desc[UR4][R20.64] ;  /* 0x0000000414107981 */ /* 0x000ee2000c1e1b00 */
[----:B------:R-:W-:-:S03]  /*0780*/  IMAD.X R13, R29, 0x1, R21, P0 ;  /* 0x000000011d0d7824 */ /* 0x000fc600000e0615 */
[----:B------:R-:W4:Y:S01]  /*0790*/  LDG.E.64 R20, desc[UR4][R10.64+0x8] ;  /* 0x000008040a147981 */ /* 0x000f22000c1e1b00 */
[----:B--2---:R-:W-:-:S03]  /*07a0*/  DFMA R2, R18, R2, R22 ;  /* 0x000000021202722b */ /* 0x004fc60000000016 */
[----:B------:R-:W4:Y:S01]  /*07b0*/  LDG.E.64 R22, desc[UR4][R12.64] ;  /* 0x000000040c167981 */ /* 0x000f22000c1e1b00 */
[----:B------:R-:W-:-:S05]  /*07c0*/  IADD3 R18, P0, PT, R12, R27, RZ ;  /* 0x0000001b0c127210 */ /* 0x000fca0007f1e0ff */
[----:B------:R-:W-:Y:S02]  /*07d0*/  IMAD.X R19, R13, 0x1, R29, P0 ;  /* 0x000000010d137824 */ /* 0x000fe400000e061d */
[----:B------:R-:W2:Y:S04]  /*07e0*/  LDG.E.64 R12, desc[UR4][R10.64+0x10] ;  /* 0x000010040a0c7981 */ /* 0x000ea8000c1e1b00 */
[----:B------:R-:W2:Y:S01]  /*07f0*/  LDG.E.64 R18, desc[UR4][R18.64] ;  /* 0x0000000412127981 */ /* 0x000ea2000c1e1b00 */
[----:B------:R-:W-:-:S05]  /*0800*/  VIADD R0, R0, 0x4 ;  /* 0x0000000400007836 */ /* 0x000fca0000000000 */
[----:B------:R-:W-:Y:S01]  /*0810*/  ISETP.GE.U32.AND P0, PT, R0, R8, PT ;  /* 0x000000080000720c */ /* 0x000fe20003f06070 */
[----:B---3--:R-:W-:-:S08]  /*0820*/  DFMA R2, R16, R14, R2 ;  /* 0x0000000e1002722b */ /* 0x008fd00000000002 */
[----:B----4-:R-:W-:Y:S01]  /*0830*/  DFMA R22, R22, R20, R2 ;  /* 0x000000141616722b */ /* 0x010fe20000000002 */
[----:B------:R-:W-:-:S04]  /*0840*/  SHF.R.S32.HI R3, RZ, 0x1f, R0 ;  /* 0x0000001fff037819 */ /* 0x000fc80000011400 */
[----:B------:R-:W-:Y:S01]  /*0850*/  ISETP.GE.AND.EX P0, PT, R3, R9, PT, P0 ;  /* 0x000000090300720c */ /* 0x000fe20003f06300 */
[----:B------:R-:W-:Y:S02]  /*0860*/  IMAD.MOV.U32 R2, RZ, RZ, R0 ;  /* 0x000000ffff027224 */ /* 0x000fe400078e0000 */
[----:B--2---:R-:W-:-:S10]  /*0870*/  DFMA R22, R18, R12, R22 ;  /* 0x0000000c1216722b */ /* 0x004fd40000000016 */
[----:B------:R-:W-:Y:S05]  /*0880*/  @!P0 BRA `(.L_x_5) ;  /* 0xfffffffc00508947 */ /* 0x000fea000383ffff */
.L_x_1:
[----:B------:R-:W-:Y:S05]  /*0890*/  BSYNC.RECONVERGENT B0 ;  /* 0x0000000000007941 */ /* 0x000fea0003800200 */
.L_x_0:
[----:B------:R-:W0:Y:S01]  /*08a0*/  LDCU.64 UR6, c[0x0][0x390] ;  /* 0x00007200ff0677ac */ /* 0x000e220008000a00 */
[----:B------:R-:W-:-:S05]  /*08b0*/  IADD3 R4, P0, PT, R6, R4, RZ ;  /* 0x0000000406047210 */ /* 0x000fca0007f1e0ff */
[----:B------:R-:W-:Y:S01]  /*08c0*/  IMAD.X R7, R7, 0x1, R25, P0 ;  /* 0x0000000107077824 */ /* 0x000fe200000e0619 */
[----:B0-----:R-:W-:-:S04]  /*08d0*/  LEA R2, P0, R4, UR6, 0x3 ;  /* 0x0000000604027c11 */ /* 0x001fc8000f8018ff */
[----:B------:R-:W-:-:S05]  /*08e0*/  LEA.HI.X R3, R4, UR7, R7, 0x3, P0 ;  /* 0x0000000704037c11 */ /* 0x000fca00080f1c07 */
[----:B------:R-:W-:Y:S01]  /*08f0*/  STG.E.64 desc[UR4][R2.64], R22 ;  /* 0x0000001602007986 */ /* 0x000fe2000c101b04 */
[----:B------:R-:W-:Y:S05]  /*0900*/  EXIT ;  /* 0x000000000000794d */ /* 0x000fea0003800000 */
.L_x_6:
[----:B------:R-:W-:-:S00]  /*0910*/  BRA `(.L_x_6) ;  /* 0xfffffffc00fc7947 */ /* 0x000fc0000383ffff */
[----:B------:R-:W-:-:S00]  /*0920*/  NOP ;  /* 0x0000000000007918 */ /* 0x000fc00000000000 */
        /* <DEDUP_REMOVED lines=13> */
.L_x_7:


//--------------------- .nv.shared.reserved.0     --------------------------
	.section	.nv.shared.reserved.0,"aw",@nobits
	.weak		__nv_reservedSMEM_offset_0_alias
	.size		__nv_reservedSMEM_offset_0_alias, 0, 64
	.other		__nv_reservedSMEM_offset_0_alias,@"STO_CUDA_RESERVED_SHARED STV_DEFAULT"
__nv_reservedSMEM_offset_0_alias:
	.zero		0
	.zero		64


//--------------------- .nv.constant0.matrixMultiplicationKernel --------------------------
	.section	.nv.constant0.matrixMultiplicationKernel,"a",@progbits
	.sectionflags	@""
	.align	4
.nv.constant0.matrixMultiplicationKernel:
	.zero		928


//--------------------- SYMBOLS --------------------------

	.type		.nv.reservedSmem.offset0,@object
	.size		.nv.reservedSmem.offset0,0x4
